//
// Generated by NVIDIA NVVM Compiler
//
// Compiler Build ID: CL-36424714
// Cuda compilation tools, release 13.0, V13.0.88
// Based on NVVM 20.0.0
//

.version 9.0
.target sm_100
.address_size 64

	// .globl	_Z15oddEvenSortStepPfii

.visible .entry _Z15oddEvenSortStepPfii(
	.param .u64 .ptr .align 1 _Z15oddEvenSortStepPfii_param_0,
	.param .u32 _Z15oddEvenSortStepPfii_param_1,
	.param .u32 _Z15oddEvenSortStepPfii_param_2
)
{
	.reg .pred 	%p<3>;
	.reg .b32 	%r<10>;
	.reg .b32 	%f<3>;
	.reg .b64 	%rd<5>;

	ld.param.u64 	%rd2, [_Z15oddEvenSortStepPfii_param_0];
	ld.param.u32 	%r2, [_Z15oddEvenSortStepPfii_param_1];
	ld.param.u32 	%r3, [_Z15oddEvenSortStepPfii_param_2];
	mov.u32 	%r4, %tid.x;
	mov.u32 	%r5, %ctaid.x;
	mov.u32 	%r6, %ntid.x;
	mad.lo.s32 	%r7, %r5, %r6, %r4;
	shl.b32 	%r8, %r7, 1;
	add.s32 	%r1, %r3, %r8;
	add.s32 	%r9, %r2, -1;
	setp.ge.s32 	%p1, %r1, %r9;
	@%p1 bra 	$L__BB0_3;
	cvta.to.global.u64 	%rd3, %rd2;
	mul.wide.s32 	%rd4, %r1, 4;
	add.s64 	%rd1, %rd3, %rd4;
	ld.global.f32 	%f1, [%rd1];
	ld.global.f32 	%f2, [%rd1+4];
	setp.leu.f32 	%p2, %f1, %f2;
	@%p2 bra 	$L__BB0_3;
	st.global.f32 	[%rd1], %f2;
	st.global.f32 	[%rd1+4], %f1;
$L__BB0_3:
	ret;

}


// ===== COMPILED SASS (sm_100) =====

	.target	sm_100

	.elftype	@"ET_EXEC"


//--------------------- .note.nv.tkinfo           --------------------------
	.section	.note.nv.tkinfo,"",@"SHT_NOTE"
	.sectionflags	@"SHF_NOTE_NV_TKINFO"
	.tkinfo
        /*0018*/ 	.word	0x00000002
        /*0030*/ 	.string	""
        /*0030*/ 	.string	"ptxas"
        /*0030*/ 	.string	"Cuda compilation tools, release 13.0, V13.0.88"
        /*0030*/ 	.string	"Build cuda_13.0.r13.0/compiler.36424714_0"
        /*0030*/ 	.string	"-arch sm_100 -m 64 "



//--------------------- .note.nv.cuinfo           --------------------------
	.section	.note.nv.cuinfo,"",@"SHT_NOTE"
	.sectionflags	@"SHF_NOTE_NV_CUINFO"
        /*0018*/ 	.short	0x0002
        /*001a*/ 	.short	0x0064
        /*001c*/ 	.short	0x0082
	.zero		2


//--------------------- .nv.info                  --------------------------
	.section	.nv.info,"",@"SHT_CUDA_INFO"
	.align	4


	//----- nvinfo : EIATTR_REGCOUNT
	.align		4
        /*0000*/ 	.byte	0x04, 0x2f
        /*0002*/ 	.short	(.L_1 - .L_0)
	.align		4
.L_0:
        /*0004*/ 	.word	index@(_Z15oddEvenSortStepPfii)
        /*0008*/ 	.word	0x00000008


	//----- nvinfo : EIATTR_FRAME_SIZE
	.align		4
.L_1:
        /*000c*/ 	.byte	0x04, 0x11
        /*000e*/ 	.short	(.L_3 - .L_2)
	.align		4
.L_2:
        /*0010*/ 	.word	index@(_Z15oddEvenSortStepPfii)
        /*0014*/ 	.word	0x00000000


	//----- nvinfo : EIATTR_MIN_STACK_SIZE
	.align		4
.L_3:
        /*0018*/ 	.byte	0x04, 0x12
        /*001a*/ 	.short	(.L_5 - .L_4)
	.align		4
.L_4:
        /*001c*/ 	.word	index@(_Z15oddEvenSortStepPfii)
        /*0020*/ 	.word	0x00000000
.L_5:


//--------------------- .nv.compat                --------------------------
	.section	.nv.compat,"",@"SHT_CUDA_COMPAT_INFO"
	.align	4
        /*0000*/ 	.byte	0x02, 0x09, 0x00, 0x00, 0x02, 0x02, 0x01, 0x00, 0x02, 0x05, 0x05, 0x00, 0x03, 0x07, 0x01, 0x01
        /*0010*/ 	.byte	0x02, 0x03, 0x00, 0x00, 0x02, 0x06, 0x01, 0x00, 0x04, 0x0b, 0x08, 0x00, 0x09, 0x00, 0x00, 0x00
        /*0020*/ 	.byte	0x00, 0x00, 0x00, 0x00


//--------------------- .nv.info._Z15oddEvenSortStepPfii --------------------------
	.section	.nv.info._Z15oddEvenSortStepPfii,"",@"SHT_CUDA_INFO"
	.sectionflags	@""
	.align	4


	//----- nvinfo : EIATTR_CUDA_API_VERSION
	.align		4
        /*0000*/ 	.byte	0x04, 0x37
        /*0002*/ 	.short	(.L_7 - .L_6)
.L_6:
        /*0004*/ 	.word	0x00000082


	//----- nvinfo : EIATTR_KPARAM_INFO
	.align		4
.L_7:
        /*0008*/ 	.byte	0x04, 0x17
        /*000a*/ 	.short	(.L_9 - .L_8)
.L_8:
        /*000c*/ 	.word	0x00000000
        /*0010*/ 	.short	0x0002
        /*0012*/ 	.short	0x000c
        /*0014*/ 	.byte	0x00, 0xf0, 0x11, 0x00


	//----- nvinfo : EIATTR_KPARAM_INFO
	.align		4
.L_9:
        /*0018*/ 	.byte	0x04, 0x17
        /*001a*/ 	.short	(.L_11 - .L_10)
.L_10:
        /*001c*/ 	.word	0x00000000
        /*0020*/ 	.short	0x0001
        /*0022*/ 	.short	0x0008
        /*0024*/ 	.byte	0x00, 0xf0, 0x11, 0x00


	//----- nvinfo : EIATTR_KPARAM_INFO
	.align		4
.L_11:
        /*0028*/ 	.byte	0x04, 0x17
        /*002a*/ 	.short	(.L_13 - .L_12)
.L_12:
        /*002c*/ 	.word	0x00000000
        /*0030*/ 	.short	0x0000
        /*0032*/ 	.short	0x0000
        /*0034*/ 	.byte	0x00, 0xf5, 0x21, 0x00


	//----- nvinfo : EIATTR_SPARSE_MMA_MASK
	.align		4
.L_13:
        /*0038*/ 	.byte	0x03, 0x50
        /*003a*/ 	.short	0x0000


	//----- nvinfo : EIATTR_MAXREG_COUNT
	.align		4
        /*003c*/ 	.byte	0x03, 0x1b
        /*003e*/ 	.short	0x00ff


	//----- nvinfo : EIATTR_MERCURY_ISA_VERSION
	.align		4
        /*0040*/ 	.byte	0x03, 0x5f
        /*0042*/ 	.short	0x0101


	//----- nvinfo : EIATTR_VRC_CTA_INIT_COUNT
	.align		4
        /*0044*/ 	.byte	0x02, 0x4a
	.zero		1
	.zero		1


	//----- nvinfo : EIATTR_EXIT_INSTR_OFFSETS
	.align		4
        /*0048*/ 	.byte	0x04, 0x1c
        /*004a*/ 	.short	(.L_15 - .L_14)


	//   ....[0]....
.L_14:
        /*004c*/ 	.word	0x00000090


	//   ....[1]....
        /*0050*/ 	.word	0x00000100


	//   ....[2]....
        /*0054*/ 	.word	0x00000130


	//----- nvinfo : EIATTR_CBANK_PARAM_SIZE
	.align		4
.L_15:
        /*0058*/ 	.byte	0x03, 0x19
        /*005a*/ 	.short	0x0010


	//----- nvinfo : EIATTR_PARAM_CBANK
	.align		4
        /*005c*/ 	.byte	0x04, 0x0a
        /*005e*/ 	.short	(.L_17 - .L_16)
	.align		4
.L_16:
        /*0060*/ 	.word	index@(.nv.constant0._Z15oddEvenSortStepPfii)
        /*0064*/ 	.short	0x0380
        /*0066*/ 	.short	0x0010


	//----- nvinfo : EIATTR_SW_WAR
	.align		4
.L_17:
        /*0068*/ 	.byte	0x04, 0x36
        /*006a*/ 	.short	(.L_19 - .L_18)
.L_18:
        /*006c*/ 	.word	0x00000008
.L_19:


//--------------------- .nv.callgraph             --------------------------
	.section	.nv.callgraph,"",@"SHT_CUDA_CALLGRAPH"
	.align	4
	.sectionentsize	8
	.align		4
        /*0000*/ 	.word	0x00000000
	.align		4
        /*0004*/ 	.word	0xffffffff
	.align		4
        /*0008*/ 	.word	0x00000000
	.align		4
        /*000c*/ 	.word	0xfffffffe
	.align		4
        /*0010*/ 	.word	0x00000000
	.align		4
        /*0014*/ 	.word	0xfffffffd
	.align		4
        /*0018*/ 	.word	0x00000000
	.align		4
        /*001c*/ 	.word	0xfffffffc


//--------------------- .text._Z15oddEvenSortStepPfii --------------------------
	.section	.text._Z15oddEvenSortStepPfii,"ax",@progbits
	.align	128
        .global         _Z15oddEvenSortStepPfii
        .type           _Z15oddEvenSortStepPfii,@function
        .size           _Z15oddEvenSortStepPfii,(.L_x_1 - _Z15oddEvenSortStepPfii)
        .other          _Z15oddEvenSortStepPfii,@"STO_CUDA_ENTRY STV_DEFAULT"
_Z15oddEvenSortStepPfii:
.text._Z15oddEvenSortStepPfii:
[----:B------:R-:W-:Y:S01]  /*0000*/  LDC R1, c[0x0][0x37c] ;  /* 0x0000df00ff017b82 */ /* 0x000fe20000000800 */
[----:B------:R-:W0:Y:S07]  /*0010*/  S2R R0, SR_TID.X ;  /* 0x0000000000007919 */ /* 0x000e2e0000002100 */
[----:B------:R-:W0:Y:S01]  /*0020*/  S2UR UR6, SR_CTAID.X ;  /* 0x00000000000679c3 */ /* 0x000e220000002500 */
[----:B------:R-:W1:Y:S07]  /*0030*/  LDCU.64 UR4, c[0x0][0x388] ;  /* 0x00007100ff0477ac */ /* 0x000e6e0008000a00 */
[----:B------:R-:W0:Y:S01]  /*0040*/  LDC R3, c[0x0][0x360] ;  /* 0x0000d800ff037b82 */ /* 0x000e220000000800 */
[----:B-1----:R-:W-:Y:S01]  /*0050*/  UIADD3 UR4, UPT, UPT, UR4, -0x1, URZ ;  /* 0xffffffff04047890 */ /* 0x002fe2000fffe0ff */
[----:B0-----:R-:W-:-:S05]  /*0060*/  IMAD R0, R3, UR6, R0 ;  /* 0x0000000603007c24 */ /* 0x001fca000f8e0200 */
[----:B------:R-:W-:-:S04]  /*0070*/  LEA R5, R0, UR5, 0x1 ;  /* 0x0000000500057c11 */ /* 0x000fc8000f8e08ff */
[----:B------:R-:W-:-:S13]  /*0080*/  ISETP.GE.AND P0, PT, R5, UR4, PT ;  /* 0x0000000405007c0c */ /* 0x000fda000bf06270 */
[----:B------:R-:W-:Y:S05]  /*0090*/  @P0 EXIT ;  /* 0x000000000000094d */ /* 0x000fea0003800000 */
[----:B------:R-:W0:Y:S01]  /*00a0*/  LDC.64 R2, c[0x0][0x380] ;  /* 0x0000e000ff027b82 */ /* 0x000e220000000a00 */
[----:B------:R-:W1:Y:S01]  /*00b0*/  LDCU.64 UR4, c[0x0][0x358] ;  /* 0x00006b00ff0477ac */ /* 0x000e620008000a00 */
[----:B0-----:R-:W-:-:S05]  /*00c0*/  IMAD.WIDE R2, R5, 0x4, R2 ;  /* 0x0000000405027825 */ /* 0x001fca00078e0202 */
[----:B-1----:R-:W2:Y:S04]  /*00d0*/  LDG.E R5, desc[UR4][R2.64] ;  /* 0x0000000402057981 */ /* 0x002ea8000c1e1900 */
[----:B------:R-:W2:Y:S02]  /*00e0*/  LDG.E R0, desc[UR4][R2.64+0x4] ;  /* 0x0000040402007981 */ /* 0x000ea4000c1e1900 */
[----:B--2---:R-:W-:-:S13]  /*00f0*/  FSETP.GT.AND P0, PT, R5, R0, PT ;  /* 0x000000000500720b */ /* 0x004fda0003f04000 */
[----:B------:R-:W-:Y:S05]  /*0100*/  @!P0 EXIT ;  /* 0x000000000000894d */ /* 0x000fea0003800000 */
[----:B------:R-:W-:Y:S04]  /*0110*/  STG.E desc[UR4][R2.64], R0 ;  /* 0x0000000002007986 */ /* 0x000fe8000c101904 */
[----:B------:R-:W-:Y:S01]  /*0120*/  STG.E desc[UR4][R2.64+0x4], R5 ;  /* 0x0000040502007986 */ /* 0x000fe2000c101904 */
[----:B------:R-:W-:Y:S05]  /*0130*/  EXIT ;  /* 0x000000000000794d */ /* 0x000fea0003800000 */
.L_x_0:
[----:B------:R-:W-:-:S00]  /*0140*/  BRA `(.L_x_0) ;  /* 0xfffffffc00fc7947 */ /* 0x000fc0000383ffff */
[----:B------:R-:W-:-:S00]  /*0150*/  NOP ;  /* 0x0000000000007918 */ /* 0x000fc00000000000 */
        /* <DEDUP_REMOVED lines=10> */
.L_x_1:


//--------------------- .nv.shared.reserved.0     --------------------------
	.section	.nv.shared.reserved.0,"aw",@nobits
	.weak		__nv_reservedSMEM_offset_0_alias
	.size		__nv_reservedSMEM_offset_0_alias, 0, 64
	.other		__nv_reservedSMEM_offset_0_alias,@"STO_CUDA_RESERVED_SHARED STV_DEFAULT"
__nv_reservedSMEM_offset_0_alias:
	.zero		0
	.zero		64


//--------------------- .nv.constant0._Z15oddEvenSortStepPfii --------------------------
	.section	.nv.constant0._Z15oddEvenSortStepPfii,"a",@progbits
	.sectionflags	@""
	.align	4
.nv.constant0._Z15oddEvenSortStepPfii:
	.zero		912


//--------------------- SYMBOLS --------------------------

	.type		.nv.reservedSmem.offset0,@object
	.size		.nv.reservedSmem.offset0,0x4
